	.headerflags	@"EF_CUDA_TEXMODE_UNIFIED EF_CUDA_64BIT_ADDRESS EF_CUDA_ACCELERATORS EF_CUDA_SM90 EF_CUDA_VIRTUAL_SM(EF_CUDA_SM90)"
	.elftype	@"ET_EXEC"


//--------------------- .nv.info                  --------------------------
	.section	.nv.info,"",@"SHT_CUDA_INFO"
	.align	4


	//----- nvinfo : EIATTR_REGCOUNT
	.align		4
        /*0000*/ 	.byte	0x04, 0x2f
        /*0002*/ 	.short	(.L_1 - .L_0)
	.align		4
.L_0:
        /*0004*/ 	.word	index@(triton_poi_fused_convolution_max_pool2d_with_indices_relu_9)
        /*0008*/ 	.word	0x0000001b


	//----- nvinfo : EIATTR_MIN_STACK_SIZE
	.align		4
.L_1:
        /*000c*/ 	.byte	0x04, 0x12
        /*000e*/ 	.short	(.L_3 - .L_2)
	.align		4
.L_2:
        /*0010*/ 	.word	index@(triton_poi_fused_convolution_max_pool2d_with_indices_relu_9)
        /*0014*/ 	.word	0x00000000


	//----- nvinfo : EIATTR_FRAME_SIZE
	.align		4
.L_3:
        /*0018*/ 	.byte	0x04, 0x11
        /*001a*/ 	.short	(.L_5 - .L_4)
	.align		4
.L_4:
        /*001c*/ 	.word	index@(triton_poi_fused_convolution_max_pool2d_with_indices_relu_9)
        /*0020*/ 	.word	0x00000000


	//----- nvinfo : EIATTR_MIN_STACK_SIZE
	.align		4
.L_5:
        /*0024*/ 	.byte	0x04, 0x12
        /*0026*/ 	.short	(.L_7 - .L_6)
	.align		4
.L_6:
        /*0028*/ 	.word	index@(triton_poi_fused_convolution_max_pool2d_with_indices_relu_9)
        /*002c*/ 	.word	0x00000000
.L_7:


//--------------------- .nv.info.triton_poi_fused_convolution_max_pool2d_with_indices_relu_9 --------------------------
	.section	.nv.info.triton_poi_fused_convolution_max_pool2d_with_indices_relu_9,"",@"SHT_CUDA_INFO"
	.sectionflags	@""
	.align	4


	//----- nvinfo : EIATTR_CUDA_API_VERSION
	.align		4
        /*0000*/ 	.byte	0x04, 0x37
        /*0002*/ 	.short	(.L_9 - .L_8)
.L_8:
        /*0004*/ 	.word	0x0000007c


	//----- nvinfo : EIATTR_KPARAM_INFO
	.align		4
.L_9:
        /*0008*/ 	.byte	0x04, 0x17
        /*000a*/ 	.short	(.L_11 - .L_10)
.L_10:
        /*000c*/ 	.word	0x00000000
        /*0010*/ 	.short	0x0004
        /*0012*/ 	.short	0x001c
        /*0014*/ 	.byte	0x00, 0xf0, 0x11, 0x00


	//----- nvinfo : EIATTR_KPARAM_INFO
	.align		4
.L_11:
        /*0018*/ 	.byte	0x04, 0x17
        /*001a*/ 	.short	(.L_13 - .L_12)
.L_12:
        /*001c*/ 	.word	0x00000000
        /*0020*/ 	.short	0x0003
        /*0022*/ 	.short	0x0018
        /*0024*/ 	.byte	0x00, 0xf0, 0x11, 0x00


	//----- nvinfo : EIATTR_KPARAM_INFO
	.align		4
.L_13:
        /*0028*/ 	.byte	0x04, 0x17
        /*002a*/ 	.short	(.L_15 - .L_14)
.L_14:
        /*002c*/ 	.word	0x00000000
        /*0030*/ 	.short	0x0002
        /*0032*/ 	.short	0x0010
        /*0034*/ 	.byte	0x00, 0xf4, 0x21, 0x00


	//----- nvinfo : EIATTR_KPARAM_INFO
	.align		4
.L_15:
        /*0038*/ 	.byte	0x04, 0x17
        /*003a*/ 	.short	(.L_17 - .L_16)
.L_16:
        /*003c*/ 	.word	0x00000000
        /*0040*/ 	.short	0x0001
        /*0042*/ 	.short	0x0008
        /*0044*/ 	.byte	0x00, 0xf4, 0x21, 0x00


	//----- nvinfo : EIATTR_KPARAM_INFO
	.align		4
.L_17:
        /*0048*/ 	.byte	0x04, 0x17
        /*004a*/ 	.short	(.L_19 - .L_18)
.L_18:
        /*004c*/ 	.word	0x00000000
        /*0050*/ 	.short	0x0000
        /*0052*/ 	.short	0x0000
        /*0054*/ 	.byte	0x00, 0xf4, 0x21, 0x00


	//----- nvinfo : EIATTR_SPARSE_MMA_MASK
	.align		4
.L_19:
        /*0058*/ 	.byte	0x03, 0x50
        /*005a*/ 	.short	0x0000


	//----- nvinfo : EIATTR_MAXREG_COUNT
	.align		4
        /*005c*/ 	.byte	0x03, 0x1b
        /*005e*/ 	.short	0x00ff


	//----- nvinfo : EIATTR_EXIT_INSTR_OFFSETS
	.align		4
        /*0060*/ 	.byte	0x04, 0x1c
        /*0062*/ 	.short	(.L_21 - .L_20)


	//   ....[0]....
.L_20:
        /*0064*/ 	.word	0x00000690


	//   ....[1]....
        /*0068*/ 	.word	0x000006f0


	//----- nvinfo : EIATTR_REQNTID
	.align		4
.L_21:
        /*006c*/ 	.byte	0x04, 0x10
        /*006e*/ 	.short	(.L_23 - .L_22)
.L_22:
        /*0070*/ 	.word	0x00000080
        /*0074*/ 	.word	0x00000001
        /*0078*/ 	.word	0x00000001


	//----- nvinfo : EIATTR_CBANK_PARAM_SIZE
	.align		4
.L_23:
        /*007c*/ 	.byte	0x03, 0x19
        /*007e*/ 	.short	0x0020


	//----- nvinfo : EIATTR_PARAM_CBANK
	.align		4
        /*0080*/ 	.byte	0x04, 0x0a
        /*0082*/ 	.short	(.L_25 - .L_24)
	.align		4
.L_24:
        /*0084*/ 	.word	index@(.nv.constant0.triton_poi_fused_convolution_max_pool2d_with_indices_relu_9)
        /*0088*/ 	.short	0x0210
        /*008a*/ 	.short	0x0020


	//----- nvinfo : EIATTR_SW_WAR
	.align		4
.L_25:
        /*008c*/ 	.byte	0x04, 0x36
        /*008e*/ 	.short	(.L_27 - .L_26)
.L_26:
        /*0090*/ 	.word	0x00000008
.L_27:


//--------------------- .nv.callgraph             --------------------------
	.section	.nv.callgraph,"",@"SHT_CUDA_CALLGRAPH"
	.align	4
	.sectionentsize	8
	.align		4
        /*0000*/ 	.word	0x00000000
	.align		4
        /*0004*/ 	.word	0xffffffff
	.align		4
        /*0008*/ 	.word	0x00000000
	.align		4
        /*000c*/ 	.word	0xfffffffe
	.align		4
        /*0010*/ 	.word	0x00000000
	.align		4
        /*0014*/ 	.word	0xfffffffd
	.align		4
        /*0018*/ 	.word	0x00000000
	.align		4
        /*001c*/ 	.word	0xfffffffc


//--------------------- .text.triton_poi_fused_convolution_max_pool2d_with_indices_relu_9 --------------------------
	.section	.text.triton_poi_fused_convolution_max_pool2d_with_indices_relu_9,"ax",@progbits
	.sectionflags	@"SHF_BARRIERS=1"
	.align	128
        .global         triton_poi_fused_convolution_max_pool2d_with_indices_relu_9
        .type           triton_poi_fused_convolution_max_pool2d_with_indices_relu_9,@function
        .size           triton_poi_fused_convolution_max_pool2d_with_indices_relu_9,(.L_x_1 - triton_poi_fused_convolution_max_pool2d_with_indices_relu_9)
        .other          triton_poi_fused_convolution_max_pool2d_with_indices_relu_9,@"STO_CUDA_ENTRY STV_DEFAULT"
triton_poi_fused_convolution_max_pool2d_with_indices_relu_9:
.text.triton_poi_fused_convolution_max_pool2d_with_indices_relu_9:
[----:B------:R-:W0:Y:S02]  /*0000*/  LDC R1, c[0x0][0x28] ;  /* 0x00000a00ff017b82 */ /* 0x000e240000000800 */
[----:B------:R-:W1:Y:S01]  /*0010*/  S2R R3, SR_CTAID.Y ;  /* 0x0000000000037919 */ /* 0x000e620000002600 */
[----:B------:R-:W2:Y:S01]  /*0020*/  LDC.64 R4, c[0x0][0x218] ;  /* 0x00008600ff047b82 */ /* 0x000ea20000000a00 */
[----:B------:R-:W-:Y:S01]  /*0030*/  ULDC.64 UR6, c[0x0][0x208] ;  /* 0x0000820000067ab9 */ /* 0x000fe20000000a00 */
[----:B------:R-:W3:Y:S01]  /*0040*/  S2R R2, SR_TID.X ;  /* 0x0000000000027919 */ /* 0x000ee20000002100 */
[----:B------:R-:W4:Y:S05]  /*0050*/  S2R R11, SR_CTAID.X ;  /* 0x00000000000b7919 */ /* 0x000f2a0000002500 */
[----:B------:R-:W5:Y:S01]  /*0060*/  LDC.64 R12, c[0x0][0x210] ;  /* 0x00008400ff0c7b82 */ /* 0x000f620000000a00 */
[----:B-1----:R-:W-:-:S02]  /*0070*/  IMAD.SHL.U32 R3, R3, 0x200, RZ ;  /* 0x0000020003037824 */ /* 0x002fc400078e00ff */
[----:B---3--:R-:W-:-:S05]  /*0080*/  IMAD.SHL.U32 R0, R2, 0x4, RZ ;  /* 0x0000000402007824 */ /* 0x008fca00078e00ff */
[----:B------:R-:W-:-:S04]  /*0090*/  LOP3.LUT R0, R3, 0x1fc, R0, 0xf8, !PT ;  /* 0x000001fc03007812 */ /* 0x000fc800078ef800 */
[----:B------:R-:W-:Y:S02]  /*00a0*/  SHF.R.S32.HI R7, RZ, 0x1f, R0 ;  /* 0x0000001fff077819 */ /* 0x000fe40000011400 */
[----:B------:R-:W-:Y:S02]  /*00b0*/  ISETP.GE.AND P2, PT, R0, 0x200, PT ;  /* 0x000002000000780c */ /* 0x000fe40003f46270 */
[----:B------:R-:W-:-:S04]  /*00c0*/  LEA.HI R7, R7, R0, RZ, 0x7 ;  /* 0x0000000007077211 */ /* 0x000fc800078f38ff */
[C---:B------:R-:W-:Y:S01]  /*00d0*/  LOP3.LUT R9, R7.reuse, 0xffffff80, RZ, 0xc0, !PT ;  /* 0xffffff8007097812 */ /* 0x040fe200078ec0ff */
[----:B------:R-:W-:-:S04]  /*00e0*/  IMAD.SHL.U32 R7, R7, 0x400, RZ ;  /* 0x0000040007077824 */ /* 0x000fc800078e00ff */
[----:B------:R-:W-:Y:S01]  /*00f0*/  IMAD.IADD R9, R0, 0x1, -R9 ;  /* 0x0000000100097824 */ /* 0x000fe200078e0a09 */
[----:B------:R-:W-:Y:S01]  /*0100*/  LOP3.LUT R6, R7, 0xfffe0000, RZ, 0xc0, !PT ;  /* 0xfffe000007067812 */ /* 0x000fe200078ec0ff */
[----:B----4-:R-:W-:Y:S02]  /*0110*/  IMAD.SHL.U32 R0, R11, 0x2, RZ ;  /* 0x000000020b007824 */ /* 0x010fe400078e00ff */
[C---:B--2---:R-:W-:Y:S01]  /*0120*/  IMAD.WIDE R20, R9.reuse, 0x4, R4 ;  /* 0x0000000409147825 */ /* 0x044fe200078e0204 */
[----:B------:R-:W-:Y:S02]  /*0130*/  CS2R R4, SRZ ;  /* 0x0000000000047805 */ /* 0x000fe4000001ff00 */
[C---:B------:R-:W-:Y:S01]  /*0140*/  ISETP.LT.AND P0, PT, R0.reuse, 0x400, !P2 ;  /* 0x000004000000780c */ /* 0x040fe20005701270 */
[----:B------:R-:W-:Y:S01]  /*0150*/  IMAD.IADD R6, R9, 0x1, R6 ;  /* 0x0000000109067824 */ /* 0x000fe200078e0206 */
[----:B------:R-:W-:Y:S01]  /*0160*/  CS2R R8, SRZ ;  /* 0x0000000000087805 */ /* 0x000fe2000001ff00 */
[----:B------:R-:W-:-:S02]  /*0170*/  VIADD R14, R0, 0x1 ;  /* 0x00000001000e7836 */ /* 0x000fc40000000000 */
[----:B------:R-:W-:Y:S01]  /*0180*/  IMAD R17, R11, 0x100, R6 ;  /* 0x000001000b117824 */ /* 0x000fe200078e0206 */
[----:B------:R-:W-:Y:S02]  /*0190*/  CS2R R6, SRZ ;  /* 0x0000000000067805 */ /* 0x000fe4000001ff00 */
[----:B------:R-:W-:Y:S02]  /*01a0*/  CS2R R10, SRZ ;  /* 0x00000000000a7805 */ /* 0x000fe4000001ff00 */
[----:B------:R-:W-:Y:S01]  /*01b0*/  ISETP.LT.AND P1, PT, R14, 0x400, !P2 ;  /* 0x000004000e00780c */ /* 0x000fe20005721270 */
[C---:B------:R-:W-:Y:S02]  /*01c0*/  VIADD R19, R17.reuse, 0x80 ;  /* 0x0000008011137836 */ /* 0x040fe40000000000 */
[--C-:B-----5:R-:W-:Y:S01]  /*01d0*/  IMAD.WIDE R16, R17, 0x4, R12.reuse ;  /* 0x0000000411107825 */ /* 0x120fe200078e020c */
[----:B------:R-:W-:Y:S01]  /*01e0*/  CS2R R14, SRZ ;  /* 0x00000000000e7805 */ /* 0x000fe2000001ff00 */
[----:B------:R-:W2:Y:S02]  /*01f0*/  @!P2 LDG.E.EL.128 R8, desc[UR6][R20.64] ;  /* 0x000000061408a981 */ /* 0x000ea4000c2e1d00 */
[----:B------:R-:W-:Y:S01]  /*0200*/  IMAD.WIDE R18, R19, 0x4, R12 ;  /* 0x0000000413127825 */ /* 0x000fe200078e020c */
[----:B------:R-:W-:Y:S01]  /*0210*/  CS2R R12, SRZ ;  /* 0x00000000000c7805 */ /* 0x000fe2000001ff00 */
[----:B------:R1:W2:Y:S05]  /*0220*/  @P0 LDG.E.EL.128 R4, desc[UR6][R16.64] ;  /* 0x0000000610040981 */ /* 0x0002aa000c2e1d00 */
[----:B------:R3:W4:Y:S01]  /*0230*/  @P1 LDG.E.EL.128 R12, desc[UR6][R18.64] ;  /* 0x00000006120c1981 */ /* 0x000722000c2e1d00 */
[----:B------:R-:W5:Y:S01]  /*0240*/  S2UR UR5, SR_CgaCtaId ;  /* 0x00000000000579c3 */ /* 0x000f620000008800 */
[----:B------:R-:W-:Y:S01]  /*0250*/  IMAD.SHL.U32 R22, R2, 0x8, RZ ;  /* 0x0000000802167824 */ /* 0x000fe200078e00ff */
[----:B------:R-:W-:-:S04]  /*0260*/  UMOV UR4, 0x400 ;  /* 0x0000040000047882 */ /* 0x000fc80000000000 */
[----:B------:R-:W-:Y:S01]  /*0270*/  LOP3.LUT R22, R22, 0x3f8, RZ, 0xc0, !PT ;  /* 0x000003f816167812 */ /* 0x000fe200078ec0ff */
[----:B-----5:R-:W-:-:S06]  /*0280*/  UPRMT UR4, UR5, 0x654, UR4 ;  /* 0x0000065405047896 */ /* 0x020fcc0008000004 */
[----:B-1----:R-:W-:-:S05]  /*0290*/  LEA R17, R22, UR4, 0x1 ;  /* 0x0000000416117c11 */ /* 0x002fca000f8e08ff */
[----:B------:R-:W-:Y:S02]  /*02a0*/  IMAD R17, R22, 0x4, R17 ;  /* 0x0000000416117824 */ /* 0x000fe400078e0211 */
[----:B------:R-:W-:-:S05]  /*02b0*/  IMAD.SHL.U32 R23, R2, 0x2, RZ ;  /* 0x0000000202177824 */ /* 0x000fca00078e00ff */
[----:B------:R-:W-:-:S04]  /*02c0*/  LOP3.LUT R23, R23, 0xfe, RZ, 0xc0, !PT ;  /* 0x000000fe17177812 */ /* 0x000fc800078ec0ff */
[----:B------:R-:W-:-:S05]  /*02d0*/  LEA R16, R23, UR4, 0x1 ;  /* 0x0000000417107c11 */ /* 0x000fca000f8e08ff */
[----:B------:R-:W-:Y:S01]  /*02e0*/  IMAD R16, R23, 0x4, R16 ;  /* 0x0000000417107824 */ /* 0x000fe200078e0210 */
[----:B------:R-:W-:Y:S02]  /*02f0*/  LOP3.LUT R3, R3, 0x7f, R2, 0xf8, !PT ;  /* 0x0000007f03037812 */ /* 0x000fe400078ef802 */
[C---:B--2---:R-:W-:Y:S01]  /*0300*/  FSETP.GEU.AND P4, PT, R11.reuse, -R7, PT ;  /* 0x800000070b00720b */ /* 0x044fe20003f8e000 */
[----:B------:R-:W-:Y:S01]  /*0310*/  FADD R7, R11, R7 ;  /* 0x000000070b077221 */ /* 0x000fe20000000000 */
[C---:B------:R-:W-:Y:S01]  /*0320*/  FSETP.GEU.AND P6, PT, R9.reuse, -R5, PT ;  /* 0x800000050900720b */ /* 0x040fe20003fce000 */
[----:B------:R-:W-:Y:S01]  /*0330*/  FADD R5, R9, R5 ;  /* 0x0000000509057221 */ /* 0x000fe20000000000 */
[C---:B------:R-:W-:Y:S01]  /*0340*/  FSETP.GEU.AND P5, PT, R10.reuse, -R6, PT ;  /* 0x800000060a00720b */ /* 0x040fe20003fae000 */
[----:B------:R-:W-:Y:S01]  /*0350*/  FADD R6, R10, R6 ;  /* 0x000000060a067221 */ /* 0x000fe20000000000 */
[C---:B------:R-:W-:Y:S01]  /*0360*/  FSETP.GEU.AND P0, PT, R8.reuse, -R4, PT ;  /* 0x800000040800720b */ /* 0x040fe20003f0e000 */
[----:B------:R-:W-:Y:S01]  /*0370*/  FADD R4, R8, R4 ;  /* 0x0000000408047221 */ /* 0x000fe20000000000 */
[----:B---3--:R-:W-:-:S02]  /*0380*/  FSEL R18, R7, RZ, P4 ;  /* 0x000000ff07127208 */ /* 0x008fc40002000000 */
[C---:B----4-:R-:W-:Y:S01]  /*0390*/  FSETP.GEU.AND P1, PT, R9.reuse, -R13, PT ;  /* 0x8000000d0900720b */ /* 0x050fe20003f2e000 */
[----:B------:R-:W-:Y:S01]  /*03a0*/  FADD R9, R9, R13 ;  /* 0x0000000d09097221 */ /* 0x000fe20000000000 */
[C---:B------:R-:W-:Y:S01]  /*03b0*/  FSETP.GEU.AND P2, PT, R10.reuse, -R14, PT ;  /* 0x8000000e0a00720b */ /* 0x040fe20003f4e000 */
[----:B------:R-:W-:Y:S01]  /*03c0*/  FADD R10, R10, R14 ;  /* 0x0000000e0a0a7221 */ /* 0x000fe20000000000 */
[C---:B------:R-:W-:Y:S01]  /*03d0*/  FSETP.GEU.AND P3, PT, R11.reuse, -R15, PT ;  /* 0x8000000f0b00720b */ /* 0x040fe20003f6e000 */
[----:B------:R-:W-:Y:S01]  /*03e0*/  FADD R11, R11, R15 ;  /* 0x0000000f0b0b7221 */ /* 0x000fe20000000000 */
[C---:B------:R-:W-:Y:S01]  /*03f0*/  FSETP.GEU.AND P4, PT, R8.reuse, -R12, PT ;  /* 0x8000000c0800720b */ /* 0x040fe20003f8e000 */
[----:B------:R-:W-:Y:S01]  /*0400*/  FADD R8, R8, R12 ;  /* 0x0000000c08087221 */ /* 0x000fe20000000000 */
[----:B------:R-:W-:Y:S02]  /*0410*/  FSEL R14, R5, RZ, P6 ;  /* 0x000000ff050e7208 */ /* 0x000fe40003000000 */
[----:B------:R-:W-:-:S02]  /*0420*/  FSEL R6, R6, RZ, P5 ;  /* 0x000000ff06067208 */ /* 0x000fc40002800000 */
[----:B------:R-:W-:Y:S02]  /*0430*/  FSEL R4, R4, RZ, P0 ;  /* 0x000000ff04047208 */ /* 0x000fe40000000000 */
[----:B------:R-:W-:Y:S02]  /*0440*/  FSEL R20, R9, RZ, P1 ;  /* 0x000000ff09147208 */ /* 0x000fe40000800000 */
[----:B------:R-:W-:Y:S02]  /*0450*/  FSEL R22, R10, RZ, P2 ;  /* 0x000000ff0a167208 */ /* 0x000fe40001000000 */
[----:B------:R-:W-:Y:S02]  /*0460*/  FSEL R12, R8, RZ, P4 ;  /* 0x000000ff080c7208 */ /* 0x000fe40002000000 */
[----:B------:R-:W-:Y:S01]  /*0470*/  FSEL R24, R11, RZ, P3 ;  /* 0x000000ff0b187208 */ /* 0x000fe20001800000 */
[----:B------:R-:W-:Y:S04]  /*0480*/  STS [R17+0xc], R14 ;  /* 0x00000c0e11007388 */ /* 0x000fe80000000800 */
[----:B------:R-:W-:Y:S04]  /*0490*/  STS [R17+0x18], R6 ;  /* 0x0000180611007388 */ /* 0x000fe80000000800 */
[----:B------:R-:W-:Y:S04]  /*04a0*/  STS [R17+0x24], R18 ;  /* 0x0000241211007388 */ /* 0x000fe80000000800 */
[----:B------:R1:W-:Y:S04]  /*04b0*/  STS [R17], R4 ;  /* 0x0000000411007388 */ /* 0x0003e80000000800 */
[----:B------:R-:W-:Y:S04]  /*04c0*/  STS [R17+0x10], R20 ;  /* 0x0000101411007388 */ /* 0x000fe80000000800 */
[----:B------:R-:W-:Y:S01]  /*04d0*/  STS [R17+0x1c], R22 ;  /* 0x00001c1611007388 */ /* 0x000fe20000000800 */
[----:B-1----:R-:W1:Y:S03]  /*04e0*/  LDC.64 R4, c[0x0][0x220] ;  /* 0x00008800ff047b82 */ /* 0x002e660000000a00 */
[----:B------:R-:W-:Y:S04]  /*04f0*/  STS [R17+0x4], R12 ;  /* 0x0000040c11007388 */ /* 0x000fe80000000800 */
[----:B------:R2:W-:Y:S01]  /*0500*/  STS [R17+0x28], R24 ;  /* 0x0000281811007388 */ /* 0x0005e20000000800 */
[----:B------:R-:W-:Y:S01]  /*0510*/  BAR.SYNC.DEFER_BLOCKING 0x0 ;  /* 0x0000000000007b1d */ /* 0x000fe20000010000 */
[----:B------:R-:W-:-:S05]  /*0520*/  ISETP.GE.AND P0, PT, R0, 0x400, PT ;  /* 0x000004000000780c */ /* 0x000fca0003f06270 */
[----:B------:R-:W-:Y:S04]  /*0530*/  LDS R6, [R16] ;  /* 0x0000000010067984 */ /* 0x000fe80000000800 */
[----:B------:R-:W3:Y:S04]  /*0540*/  LDS R7, [R16+0x4] ;  /* 0x0000040010077984 */ /* 0x000ee80000000800 */
[----:B------:R-:W-:Y:S04]  /*0550*/  LDS R8, [R16+0x600] ;  /* 0x0006000010087984 */ /* 0x000fe80000000800 */
[----:B------:R-:W4:Y:S04]  /*0560*/  LDS R9, [R16+0x604] ;  /* 0x0006040010097984 */ /* 0x000f280000000800 */
[----:B------:R-:W-:Y:S04]  /*0570*/  LDS R10, [R16+0xc00] ;  /* 0x000c0000100a7984 */ /* 0x000fe80000000800 */
[----:B------:R-:W5:Y:S01]  /*0580*/  LDS R11, [R16+0xc04] ;  /* 0x000c0400100b7984 */ /* 0x000f620000000800 */
[----:B------:R-:W-:-:S02]  /*0590*/  LOP3.LUT R13, R3, 0x80, RZ, 0xfc, !PT ;  /* 0x00000080030d7812 */ /* 0x000fc400078efcff */
[C---:B------:R-:W-:Y:S02]  /*05a0*/  LOP3.LUT R15, R3.reuse, 0x100, RZ, 0xfc, !PT ;  /* 0x00000100030f7812 */ /* 0x040fe400078efcff */
[C---:B--2---:R-:W-:Y:S02]  /*05b0*/  LOP3.LUT R17, R3.reuse, 0x180, RZ, 0xfc, !PT ;  /* 0x0000018003117812 */ /* 0x044fe400078efcff */
[----:B------:R-:W-:Y:S02]  /*05c0*/  ISETP.LT.AND P1, PT, R3, 0x200, !P0 ;  /* 0x000002000300780c */ /* 0x000fe40004721270 */
[----:B------:R-:W-:Y:S02]  /*05d0*/  ISETP.LT.AND P2, PT, R13, 0x200, !P0 ;  /* 0x000002000d00780c */ /* 0x000fe40004741270 */
[----:B------:R-:W-:Y:S01]  /*05e0*/  ISETP.LT.AND P3, PT, R15, 0x200, !P0 ;  /* 0x000002000f00780c */ /* 0x000fe20004761270 */
[--C-:B------:R-:W-:Y:S01]  /*05f0*/  IMAD R3, R3, 0x400, R0.reuse ;  /* 0x0000040003037824 */ /* 0x100fe200078e0200 */
[----:B------:R-:W-:Y:S01]  /*0600*/  ISETP.LT.AND P0, PT, R17, 0x200, !P0 ;  /* 0x000002001100780c */ /* 0x000fe20004701270 */
[----:B------:R-:W-:-:S02]  /*0610*/  IMAD R13, R13, 0x400, R0 ;  /* 0x000004000d0d7824 */ /* 0x000fc400078e0200 */
[----:B------:R-:W-:Y:S02]  /*0620*/  IMAD R15, R15, 0x400, R0 ;  /* 0x000004000f0f7824 */ /* 0x000fe400078e0200 */
[----:B-1----:R-:W-:-:S04]  /*0630*/  IMAD.WIDE R2, R3, 0x4, R4 ;  /* 0x0000000403027825 */ /* 0x002fc800078e0204 */
[----:B------:R-:W-:-:S04]  /*0640*/  IMAD.WIDE R12, R13, 0x4, R4 ;  /* 0x000000040d0c7825 */ /* 0x000fc800078e0204 */
[----:B------:R-:W-:Y:S01]  /*0650*/  IMAD.WIDE R14, R15, 0x4, R4 ;  /* 0x000000040f0e7825 */ /* 0x000fe200078e0204 */
[----:B---3--:R1:W-:Y:S04]  /*0660*/  @P1 STG.E.64 desc[UR6][R2.64], R6 ;  /* 0x0000000602001986 */ /* 0x0083e8000c101b06 */
[----:B----4-:R1:W-:Y:S04]  /*0670*/  @P2 STG.E.64 desc[UR6][R12.64], R8 ;  /* 0x000000080c002986 */ /* 0x0103e8000c101b06 */
[----:B-----5:R1:W-:Y:S01]  /*0680*/  @P3 STG.E.64 desc[UR6][R14.64], R10 ;  /* 0x0000000a0e003986 */ /* 0x0203e2000c101b06 */
[----:B------:R-:W-:Y:S05]  /*0690*/  @!P0 EXIT ;  /* 0x000000000000894d */ /* 0x000fea0003800000 */
[----:B-1----:R-:W-:Y:S01]  /*06a0*/  LDS R2, [R16+0x1200] ;  /* 0x0012000010027984 */ /* 0x002fe20000000800 */
[----:B------:R-:W-:-:S03]  /*06b0*/  IMAD R17, R17, 0x400, R0 ;  /* 0x0000040011117824 */ /* 0x000fc600078e0200 */
[----:B------:R-:W0:Y:S01]  /*06c0*/  LDS R3, [R16+0x1204] ;  /* 0x0012040010037984 */ /* 0x000e220000000800 */
[----:B------:R-:W-:-:S05]  /*06d0*/  IMAD.WIDE R4, R17, 0x4, R4 ;  /* 0x0000000411047825 */ /* 0x000fca00078e0204 */
[----:B0-----:R-:W-:Y:S01]  /*06e0*/  STG.E.64 desc[UR6][R4.64], R2 ;  /* 0x0000000204007986 */ /* 0x001fe2000c101b06 */
[----:B------:R-:W-:Y:S05]  /*06f0*/  EXIT ;  /* 0x000000000000794d */ /* 0x000fea0003800000 */
.L_x_0:
[----:B------:R-:W-:-:S00]  /*0700*/  BRA `(.L_x_0) ;  /* 0xfffffffc00fc7947 */ /* 0x000fc0000383ffff */
[----:B------:R-:W-:-:S00]  /*0710*/  NOP ;  /* 0x0000000000007918 */ /* 0x000fc00000000000 */
        /* <DEDUP_REMOVED lines=14> */
.L_x_1:


//--------------------- .nv.shared.triton_poi_fused_convolution_max_pool2d_with_indices_relu_9 --------------------------
	.section	.nv.shared.triton_poi_fused_convolution_max_pool2d_with_indices_relu_9,"aw",@nobits
	.sectionflags	@""
	.align	16
	.zero		1024


//--------------------- .nv.constant0.triton_poi_fused_convolution_max_pool2d_with_indices_relu_9 --------------------------
	.section	.nv.constant0.triton_poi_fused_convolution_max_pool2d_with_indices_relu_9,"a",@progbits
	.sectionflags	@""
	.align	4
.nv.constant0.triton_poi_fused_convolution_max_pool2d_with_indices_relu_9:
	.zero		560
